	.headerflags	@"EF_CUDA_TEXMODE_UNIFIED EF_CUDA_64BIT_ADDRESS EF_CUDA_ACCELERATORS EF_CUDA_SM90 EF_CUDA_VIRTUAL_SM(EF_CUDA_SM90)"
	.elftype	@"ET_EXEC"


//--------------------- .nv.info                  --------------------------
	.section	.nv.info,"",@"SHT_CUDA_INFO"
	.align	4


	//----- nvinfo : EIATTR_REGCOUNT
	.align		4
        /*0000*/ 	.byte	0x04, 0x2f
        /*0002*/ 	.short	(.L_1 - .L_0)
	.align		4
.L_0:
        /*0004*/ 	.word	index@(triton_poi_fused_zeros_0)
        /*0008*/ 	.word	0x00000008


	//----- nvinfo : EIATTR_MIN_STACK_SIZE
	.align		4
.L_1:
        /*000c*/ 	.byte	0x04, 0x12
        /*000e*/ 	.short	(.L_3 - .L_2)
	.align		4
.L_2:
        /*0010*/ 	.word	index@(triton_poi_fused_zeros_0)
        /*0014*/ 	.word	0x00000000


	//----- nvinfo : EIATTR_FRAME_SIZE
	.align		4
.L_3:
        /*0018*/ 	.byte	0x04, 0x11
        /*001a*/ 	.short	(.L_5 - .L_4)
	.align		4
.L_4:
        /*001c*/ 	.word	index@(triton_poi_fused_zeros_0)
        /*0020*/ 	.word	0x00000000


	//----- nvinfo : EIATTR_MIN_STACK_SIZE
	.align		4
.L_5:
        /*0024*/ 	.byte	0x04, 0x12
        /*0026*/ 	.short	(.L_7 - .L_6)
	.align		4
.L_6:
        /*0028*/ 	.word	index@(triton_poi_fused_zeros_0)
        /*002c*/ 	.word	0x00000000
.L_7:


//--------------------- .nv.info.triton_poi_fused_zeros_0 --------------------------
	.section	.nv.info.triton_poi_fused_zeros_0,"",@"SHT_CUDA_INFO"
	.sectionflags	@""
	.align	4


	//----- nvinfo : EIATTR_CUDA_API_VERSION
	.align		4
        /*0000*/ 	.byte	0x04, 0x37
        /*0002*/ 	.short	(.L_9 - .L_8)
.L_8:
        /*0004*/ 	.word	0x0000007c


	//----- nvinfo : EIATTR_KPARAM_INFO
	.align		4
.L_9:
        /*0008*/ 	.byte	0x04, 0x17
        /*000a*/ 	.short	(.L_11 - .L_10)
.L_10:
        /*000c*/ 	.word	0x00000000
        /*0010*/ 	.short	0x0001
        /*0012*/ 	.short	0x0008
        /*0014*/ 	.byte	0x00, 0xf0, 0x11, 0x00


	//----- nvinfo : EIATTR_KPARAM_INFO
	.align		4
.L_11:
        /*0018*/ 	.byte	0x04, 0x17
        /*001a*/ 	.short	(.L_13 - .L_12)
.L_12:
        /*001c*/ 	.word	0x00000000
        /*0020*/ 	.short	0x0000
        /*0022*/ 	.short	0x0000
        /*0024*/ 	.byte	0x00, 0xf4, 0x21, 0x00


	//----- nvinfo : EIATTR_SPARSE_MMA_MASK
	.align		4
.L_13:
        /*0028*/ 	.byte	0x03, 0x50
        /*002a*/ 	.short	0x0000


	//----- nvinfo : EIATTR_MAXREG_COUNT
	.align		4
        /*002c*/ 	.byte	0x03, 0x1b
        /*002e*/ 	.short	0x00ff


	//----- nvinfo : EIATTR_EXIT_INSTR_OFFSETS
	.align		4
        /*0030*/ 	.byte	0x04, 0x1c
        /*0032*/ 	.short	(.L_15 - .L_14)


	//   ....[0]....
.L_14:
        /*0034*/ 	.word	0x00000080


	//   ....[1]....
        /*0038*/ 	.word	0x000000b0


	//----- nvinfo : EIATTR_REQNTID
	.align		4
.L_15:
        /*003c*/ 	.byte	0x04, 0x10
        /*003e*/ 	.short	(.L_17 - .L_16)
.L_16:
        /*0040*/ 	.word	0x00000080
        /*0044*/ 	.word	0x00000001
        /*0048*/ 	.word	0x00000001


	//----- nvinfo : EIATTR_CBANK_PARAM_SIZE
	.align		4
.L_17:
        /*004c*/ 	.byte	0x03, 0x19
        /*004e*/ 	.short	0x000c


	//----- nvinfo : EIATTR_PARAM_CBANK
	.align		4
        /*0050*/ 	.byte	0x04, 0x0a
        /*0052*/ 	.short	(.L_19 - .L_18)
	.align		4
.L_18:
        /*0054*/ 	.word	index@(.nv.constant0.triton_poi_fused_zeros_0)
        /*0058*/ 	.short	0x0210
        /*005a*/ 	.short	0x000c


	//----- nvinfo : EIATTR_SW_WAR
	.align		4
.L_19:
        /*005c*/ 	.byte	0x04, 0x36
        /*005e*/ 	.short	(.L_21 - .L_20)
.L_20:
        /*0060*/ 	.word	0x00000008
.L_21:


//--------------------- .nv.callgraph             --------------------------
	.section	.nv.callgraph,"",@"SHT_CUDA_CALLGRAPH"
	.align	4
	.sectionentsize	8
	.align		4
        /*0000*/ 	.word	0x00000000
	.align		4
        /*0004*/ 	.word	0xffffffff
	.align		4
        /*0008*/ 	.word	0x00000000
	.align		4
        /*000c*/ 	.word	0xfffffffe
	.align		4
        /*0010*/ 	.word	0x00000000
	.align		4
        /*0014*/ 	.word	0xfffffffd
	.align		4
        /*0018*/ 	.word	0x00000000
	.align		4
        /*001c*/ 	.word	0xfffffffc


//--------------------- .text.triton_poi_fused_zeros_0 --------------------------
	.section	.text.triton_poi_fused_zeros_0,"ax",@progbits
	.align	128
        .global         triton_poi_fused_zeros_0
        .type           triton_poi_fused_zeros_0,@function
        .size           triton_poi_fused_zeros_0,(.L_x_1 - triton_poi_fused_zeros_0)
        .other          triton_poi_fused_zeros_0,@"STO_CUDA_ENTRY STV_DEFAULT"
triton_poi_fused_zeros_0:
.text.triton_poi_fused_zeros_0:
[----:B------:R-:W0:Y:S02]  /*0000*/  LDC R1, c[0x0][0x28] ;  /* 0x00000a00ff017b82 */ /* 0x000e240000000800 */
[----:B------:R-:W1:Y:S01]  /*0010*/  S2R R0, SR_TID.X ;  /* 0x0000000000007919 */ /* 0x000e620000002100 */
[----:B------:R-:W2:Y:S01]  /*0020*/  LDC.64 R2, c[0x0][0x210] ;  /* 0x00008400ff027b82 */ /* 0x000ea20000000a00 */
[----:B------:R-:W3:Y:S01]  /*0030*/  S2R R5, SR_CTAID.X ;  /* 0x0000000000057919 */ /* 0x000ee20000002500 */
[----:B-1----:R-:W-:-:S04]  /*0040*/  LOP3.LUT R0, R0, 0x7f, RZ, 0xc0, !PT ;  /* 0x0000007f00007812 */ /* 0x002fc800078ec0ff */
[----:B---3--:R-:W-:-:S04]  /*0050*/  LEA R5, R5, R0, 0x7 ;  /* 0x0000000005057211 */ /* 0x008fc800078e38ff */
[C---:B------:R-:W-:Y:S01]  /*0060*/  ISETP.GE.AND P0, PT, R5.reuse, 0x50, PT ;  /* 0x000000500500780c */ /* 0x040fe20003f06270 */
[----:B--2---:R-:W-:-:S12]  /*0070*/  IMAD.WIDE R2, R5, 0x4, R2 ;  /* 0x0000000405027825 */ /* 0x004fd800078e0202 */
[----:B------:R-:W-:Y:S05]  /*0080*/  @P0 EXIT ;  /* 0x000000000000094d */ /* 0x000fea0003800000 */
[----:B------:R-:W-:Y:S02]  /*0090*/  ULDC.64 UR4, c[0x0][0x208] ;  /* 0x0000820000047ab9 */ /* 0x000fe40000000a00 */
[----:B------:R-:W-:Y:S01]  /*00a0*/  STG.E desc[UR4][R2.64], RZ ;  /* 0x000000ff02007986 */ /* 0x000fe2000c101904 */
[----:B------:R-:W-:Y:S05]  /*00b0*/  EXIT ;  /* 0x000000000000794d */ /* 0x000fea0003800000 */
.L_x_0:
[----:B------:R-:W-:-:S00]  /*00c0*/  BRA `(.L_x_0) ;  /* 0xfffffffc00fc7947 */ /* 0x000fc0000383ffff */
[----:B------:R-:W-:-:S00]  /*00d0*/  NOP ;  /* 0x0000000000007918 */ /* 0x000fc00000000000 */
        /* <DEDUP_REMOVED lines=10> */
.L_x_1:


//--------------------- .nv.constant0.triton_poi_fused_zeros_0 --------------------------
	.section	.nv.constant0.triton_poi_fused_zeros_0,"a",@progbits
	.sectionflags	@""
	.align	4
.nv.constant0.triton_poi_fused_zeros_0:
	.zero		540
